//
// Generated by NVIDIA NVVM Compiler
//
// Compiler Build ID: CL-36424714
// Cuda compilation tools, release 13.0, V13.0.88
// Based on NVVM 20.0.0
//

.version 9.0
.target sm_100
.address_size 64

.extern .shared .align 16 .b8 _ZN32_GLOBAL__N__0267a6f9_4_k_cu_main5shmemE[];

.entry _ZN32_GLOBAL__N__0267a6f9_4_k_cu_main20shared_stride_kernelEPKfPfii(
	.param .u64 .ptr .align 1 _ZN32_GLOBAL__N__0267a6f9_4_k_cu_main20shared_stride_kernelEPKfPfii_param_0,
	.param .u64 .ptr .align 1 _ZN32_GLOBAL__N__0267a6f9_4_k_cu_main20shared_stride_kernelEPKfPfii_param_1,
	.param .u32 _ZN32_GLOBAL__N__0267a6f9_4_k_cu_main20shared_stride_kernelEPKfPfii_param_2,
	.param .u32 _ZN32_GLOBAL__N__0267a6f9_4_k_cu_main20shared_stride_kernelEPKfPfii_param_3
)
{
	.reg .pred 	%p<2>;
	.reg .b32 	%r<11>;
	.reg .b32 	%f<4>;
	.reg .b64 	%rd<8>;

	ld.param.u64 	%rd1, [_ZN32_GLOBAL__N__0267a6f9_4_k_cu_main20shared_stride_kernelEPKfPfii_param_0];
	ld.param.u64 	%rd2, [_ZN32_GLOBAL__N__0267a6f9_4_k_cu_main20shared_stride_kernelEPKfPfii_param_1];
	ld.param.u32 	%r3, [_ZN32_GLOBAL__N__0267a6f9_4_k_cu_main20shared_stride_kernelEPKfPfii_param_2];
	ld.param.u32 	%r4, [_ZN32_GLOBAL__N__0267a6f9_4_k_cu_main20shared_stride_kernelEPKfPfii_param_3];
	mov.u32 	%r5, %ctaid.x;
	mov.u32 	%r6, %ntid.x;
	mov.u32 	%r1, %tid.x;
	mad.lo.s32 	%r2, %r5, %r6, %r1;
	setp.ge.s32 	%p1, %r2, %r4;
	@%p1 bra 	$L__BB0_2;
	cvta.to.global.u64 	%rd3, %rd1;
	cvta.to.global.u64 	%rd4, %rd2;
	mul.lo.s32 	%r7, %r3, %r1;
	mul.wide.s32 	%rd5, %r2, 4;
	add.s64 	%rd6, %rd3, %rd5;
	ld.global.nc.f32 	%f1, [%rd6];
	shl.b32 	%r8, %r7, 2;
	mov.u32 	%r9, _ZN32_GLOBAL__N__0267a6f9_4_k_cu_main5shmemE;
	add.s32 	%r10, %r9, %r8;
	st.shared.f32 	[%r10], %f1;
	bar.sync 	0;
	ld.shared.f32 	%f2, [%r10];
	mul.f32 	%f3, %f2, 0f3F800347;
	add.s64 	%rd7, %rd4, %rd5;
	st.global.f32 	[%rd7], %f3;
$L__BB0_2:
	ret;

}


// ===== COMPILED SASS (sm_100) =====

	.target	sm_100

	.elftype	@"ET_EXEC"


//--------------------- .note.nv.tkinfo           --------------------------
	.section	.note.nv.tkinfo,"",@"SHT_NOTE"
	.sectionflags	@"SHF_NOTE_NV_TKINFO"
	.tkinfo
        /*0018*/ 	.word	0x00000002
        /*0030*/ 	.string	""
        /*0030*/ 	.string	"ptxas"
        /*0030*/ 	.string	"Cuda compilation tools, release 13.0, V13.0.88"
        /*0030*/ 	.string	"Build cuda_13.0.r13.0/compiler.36424714_0"
        /*0030*/ 	.string	"-arch sm_100 -m 64 "



//--------------------- .note.nv.cuinfo           --------------------------
	.section	.note.nv.cuinfo,"",@"SHT_NOTE"
	.sectionflags	@"SHF_NOTE_NV_CUINFO"
        /*0018*/ 	.short	0x0002
        /*001a*/ 	.short	0x0064
        /*001c*/ 	.short	0x0082
	.zero		2


//--------------------- .nv.info                  --------------------------
	.section	.nv.info,"",@"SHT_CUDA_INFO"
	.align	4


	//----- nvinfo : EIATTR_REGCOUNT
	.align		4
        /*0000*/ 	.byte	0x04, 0x2f
        /*0002*/ 	.short	(.L_1 - .L_0)
	.align		4
.L_0:
        /*0004*/ 	.word	index@(_ZN32_GLOBAL__N__0267a6f9_4_k_cu_main20shared_stride_kernelEPKfPfii)
        /*0008*/ 	.word	0x0000000c


	//----- nvinfo : EIATTR_FRAME_SIZE
	.align		4
.L_1:
        /*000c*/ 	.byte	0x04, 0x11
        /*000e*/ 	.short	(.L_3 - .L_2)
	.align		4
.L_2:
        /*0010*/ 	.word	index@(_ZN32_GLOBAL__N__0267a6f9_4_k_cu_main20shared_stride_kernelEPKfPfii)
        /*0014*/ 	.word	0x00000000


	//----- nvinfo : EIATTR_MIN_STACK_SIZE
	.align		4
.L_3:
        /*0018*/ 	.byte	0x04, 0x12
        /*001a*/ 	.short	(.L_5 - .L_4)
	.align		4
.L_4:
        /*001c*/ 	.word	index@(_ZN32_GLOBAL__N__0267a6f9_4_k_cu_main20shared_stride_kernelEPKfPfii)
        /*0020*/ 	.word	0x00000000
.L_5:


//--------------------- .nv.compat                --------------------------
	.section	.nv.compat,"",@"SHT_CUDA_COMPAT_INFO"
	.align	4
        /*0000*/ 	.byte	0x02, 0x09, 0x00, 0x00, 0x02, 0x02, 0x01, 0x00, 0x02, 0x05, 0x05, 0x00, 0x03, 0x07, 0x01, 0x01
        /*0010*/ 	.byte	0x02, 0x03, 0x00, 0x00, 0x02, 0x06, 0x01, 0x00, 0x04, 0x0b, 0x08, 0x00, 0x09, 0x00, 0x00, 0x00
        /*0020*/ 	.byte	0x00, 0x00, 0x00, 0x00


//--------------------- .nv.info._ZN32_GLOBAL__N__0267a6f9_4_k_cu_main20shared_stride_kernelEPKfPfii --------------------------
	.section	.nv.info._ZN32_GLOBAL__N__0267a6f9_4_k_cu_main20shared_stride_kernelEPKfPfii,"",@"SHT_CUDA_INFO"
	.sectionflags	@""
	.align	4


	//----- nvinfo : EIATTR_CUDA_API_VERSION
	.align		4
        /*0000*/ 	.byte	0x04, 0x37
        /*0002*/ 	.short	(.L_7 - .L_6)
.L_6:
        /*0004*/ 	.word	0x00000082


	//----- nvinfo : EIATTR_KPARAM_INFO
	.align		4
.L_7:
        /*0008*/ 	.byte	0x04, 0x17
        /*000a*/ 	.short	(.L_9 - .L_8)
.L_8:
        /*000c*/ 	.word	0x00000000
        /*0010*/ 	.short	0x0003
        /*0012*/ 	.short	0x0014
        /*0014*/ 	.byte	0x00, 0xf0, 0x11, 0x00


	//----- nvinfo : EIATTR_KPARAM_INFO
	.align		4
.L_9:
        /*0018*/ 	.byte	0x04, 0x17
        /*001a*/ 	.short	(.L_11 - .L_10)
.L_10:
        /*001c*/ 	.word	0x00000000
        /*0020*/ 	.short	0x0002
        /*0022*/ 	.short	0x0010
        /*0024*/ 	.byte	0x00, 0xf0, 0x11, 0x00


	//----- nvinfo : EIATTR_KPARAM_INFO
	.align		4
.L_11:
        /*0028*/ 	.byte	0x04, 0x17
        /*002a*/ 	.short	(.L_13 - .L_12)
.L_12:
        /*002c*/ 	.word	0x00000000
        /*0030*/ 	.short	0x0001
        /*0032*/ 	.short	0x0008
        /*0034*/ 	.byte	0x00, 0xf5, 0x21, 0x00


	//----- nvinfo : EIATTR_KPARAM_INFO
	.align		4
.L_13:
        /*0038*/ 	.byte	0x04, 0x17
        /*003a*/ 	.short	(.L_15 - .L_14)
.L_14:
        /*003c*/ 	.word	0x00000000
        /*0040*/ 	.short	0x0000
        /*0042*/ 	.short	0x0000
        /*0044*/ 	.byte	0x00, 0xf5, 0x21, 0x00


	//----- nvinfo : EIATTR_SPARSE_MMA_MASK
	.align		4
.L_15:
        /*0048*/ 	.byte	0x03, 0x50
        /*004a*/ 	.short	0x0000


	//----- nvinfo : EIATTR_MAXREG_COUNT
	.align		4
        /*004c*/ 	.byte	0x03, 0x1b
        /*004e*/ 	.short	0x00ff


	//----- nvinfo : EIATTR_NUM_BARRIERS
	.align		4
        /*0050*/ 	.byte	0x02, 0x4c
        /*0052*/ 	.byte	0x01
	.zero		1


	//----- nvinfo : EIATTR_MERCURY_ISA_VERSION
	.align		4
        /*0054*/ 	.byte	0x03, 0x5f
        /*0056*/ 	.short	0x0101


	//----- nvinfo : EIATTR_VRC_CTA_INIT_COUNT
	.align		4
        /*0058*/ 	.byte	0x02, 0x4a
	.zero		1
	.zero		1


	//----- nvinfo : EIATTR_EXIT_INSTR_OFFSETS
	.align		4
        /*005c*/ 	.byte	0x04, 0x1c
        /*005e*/ 	.short	(.L_17 - .L_16)


	//   ....[0]....
.L_16:
        /*0060*/ 	.word	0x00000070


	//   ....[1]....
        /*0064*/ 	.word	0x00000190


	//----- nvinfo : EIATTR_CBANK_PARAM_SIZE
	.align		4
.L_17:
        /*0068*/ 	.byte	0x03, 0x19
        /*006a*/ 	.short	0x0018


	//----- nvinfo : EIATTR_PARAM_CBANK
	.align		4
        /*006c*/ 	.byte	0x04, 0x0a
        /*006e*/ 	.short	(.L_19 - .L_18)
	.align		4
.L_18:
        /*0070*/ 	.word	index@(.nv.constant0._ZN32_GLOBAL__N__0267a6f9_4_k_cu_main20shared_stride_kernelEPKfPfii)
        /*0074*/ 	.short	0x0380
        /*0076*/ 	.short	0x0018


	//----- nvinfo : EIATTR_SW_WAR
	.align		4
.L_19:
        /*0078*/ 	.byte	0x04, 0x36
        /*007a*/ 	.short	(.L_21 - .L_20)
.L_20:
        /*007c*/ 	.word	0x00000008
.L_21:


//--------------------- .nv.callgraph             --------------------------
	.section	.nv.callgraph,"",@"SHT_CUDA_CALLGRAPH"
	.align	4
	.sectionentsize	8
	.align		4
        /*0000*/ 	.word	0x00000000
	.align		4
        /*0004*/ 	.word	0xffffffff
	.align		4
        /*0008*/ 	.word	0x00000000
	.align		4
        /*000c*/ 	.word	0xfffffffe
	.align		4
        /*0010*/ 	.word	0x00000000
	.align		4
        /*0014*/ 	.word	0xfffffffd
	.align		4
        /*0018*/ 	.word	0x00000000
	.align		4
        /*001c*/ 	.word	0xfffffffc


//--------------------- .text._ZN32_GLOBAL__N__0267a6f9_4_k_cu_main20shared_stride_kernelEPKfPfii --------------------------
	.section	.text._ZN32_GLOBAL__N__0267a6f9_4_k_cu_main20shared_stride_kernelEPKfPfii,"ax",@progbits
	.align	128
.text._ZN32_GLOBAL__N__0267a6f9_4_k_cu_main20shared_stride_kernelEPKfPfii:
        .type           _ZN32_GLOBAL__N__0267a6f9_4_k_cu_main20shared_stride_kernelEPKfPfii,@function
        .size           _ZN32_GLOBAL__N__0267a6f9_4_k_cu_main20shared_stride_kernelEPKfPfii,(.L_x_1 - _ZN32_GLOBAL__N__0267a6f9_4_k_cu_main20shared_stride_kernelEPKfPfii)
        .other          _ZN32_GLOBAL__N__0267a6f9_4_k_cu_main20shared_stride_kernelEPKfPfii,@"STO_CUDA_ENTRY STV_DEFAULT"
_ZN32_GLOBAL__N__0267a6f9_4_k_cu_main20shared_stride_kernelEPKfPfii:
[----:B------:R-:W-:Y:S01]  /*0000*/  LDC R1, c[0x0][0x37c] ;  /* 0x0000df00ff017b82 */ /* 0x000fe20000000800 */
[----:B------:R-:W0:Y:S07]  /*0010*/  S2R R0, SR_TID.X ;  /* 0x0000000000007919 */ /* 0x000e2e0000002100 */
[----:B------:R-:W0:Y:S01]  /*0020*/  S2UR UR4, SR_CTAID.X ;  /* 0x00000000000479c3 */ /* 0x000e220000002500 */
[----:B------:R-:W1:Y:S07]  /*0030*/  LDCU UR5, c[0x0][0x394] ;  /* 0x00007280ff0577ac */ /* 0x000e6e0008000800 */
[----:B------:R-:W0:Y:S02]  /*0040*/  LDC R7, c[0x0][0x360] ;  /* 0x0000d800ff077b82 */ /* 0x000e240000000800 */
[----:B0-----:R-:W-:-:S05]  /*0050*/  IMAD R7, R7, UR4, R0 ;  /* 0x0000000407077c24 */ /* 0x001fca000f8e0200 */
[----:B-1----:R-:W-:-:S13]  /*0060*/  ISETP.GE.AND P0, PT, R7, UR5, PT ;  /* 0x0000000507007c0c */ /* 0x002fda000bf06270 */
[----:B------:R-:W-:Y:S05]  /*0070*/  @P0 EXIT ;  /* 0x000000000000094d */ /* 0x000fea0003800000 */
[----:B------:R-:W0:Y:S01]  /*0080*/  LDC.64 R2, c[0x0][0x380] ;  /* 0x0000e000ff027b82 */ /* 0x000e220000000a00 */
[----:B------:R-:W1:Y:S01]  /*0090*/  LDCU.64 UR6, c[0x0][0x358] ;  /* 0x00006b00ff0677ac */ /* 0x000e620008000a00 */
[----:B------:R-:W2:Y:S06]  /*00a0*/  LDCU UR8, c[0x0][0x390] ;  /* 0x00007200ff0877ac */ /* 0x000eac0008000800 */
[----:B------:R-:W3:Y:S01]  /*00b0*/  S2UR UR5, SR_CgaCtaId ;  /* 0x00000000000579c3 */ /* 0x000ee20000008800 */
[----:B------:R-:W-:-:S07]  /*00c0*/  UMOV UR4, 0x400 ;  /* 0x0000040000047882 */ /* 0x000fce0000000000 */
[----:B------:R-:W4:Y:S01]  /*00d0*/  LDC.64 R4, c[0x0][0x388] ;  /* 0x0000e200ff047b82 */ /* 0x000f220000000a00 */
[----:B0-----:R-:W-:-:S05]  /*00e0*/  IMAD.WIDE R2, R7, 0x4, R2 ;  /* 0x0000000407027825 */ /* 0x001fca00078e0202 */
[----:B-1----:R4:W5:Y:S01]  /*00f0*/  LDG.E.CONSTANT R6, desc[UR6][R2.64] ;  /* 0x0000000602067981 */ /* 0x002962000c1e9900 */
[----:B--2---:R-:W-:Y:S01]  /*0100*/  IMAD R0, R0, UR8, RZ ;  /* 0x0000000800007c24 */ /* 0x004fe2000f8e02ff */
[----:B---3--:R-:W-:-:S06]  /*0110*/  ULEA UR4, UR5, UR4, 0x18 ;  /* 0x0000000405047291 */ /* 0x008fcc000f8ec0ff */
[----:B------:R-:W-:Y:S01]  /*0120*/  LEA R9, R0, UR4, 0x2 ;  /* 0x0000000400097c11 */ /* 0x000fe2000f8e10ff */
[----:B----4-:R-:W-:-:S04]  /*0130*/  IMAD.WIDE R2, R7, 0x4, R4 ;  /* 0x0000000407027825 */ /* 0x010fc800078e0204 */
[----:B-----5:R-:W-:Y:S01]  /*0140*/  STS [R9], R6 ;  /* 0x0000000609007388 */ /* 0x020fe20000000800 */
[----:B------:R-:W-:Y:S06]  /*0150*/  BAR.SYNC.DEFER_BLOCKING 0x0 ;  /* 0x0000000000007b1d */ /* 0x000fec0000010000 */
[----:B------:R-:W0:Y:S02]  /*0160*/  LDS R0, [R9] ;  /* 0x0000000009007984 */ /* 0x000e240000000800 */
[----:B0-----:R-:W-:-:S05]  /*0170*/  FMUL R5, R0, 1.0001000165939331055 ;  /* 0x3f80034700057820 */ /* 0x001fca0000400000 */
[----:B------:R-:W-:Y:S01]  /*0180*/  STG.E desc[UR6][R2.64], R5 ;  /* 0x0000000502007986 */ /* 0x000fe2000c101906 */
[----:B------:R-:W-:Y:S05]  /*0190*/  EXIT ;  /* 0x000000000000794d */ /* 0x000fea0003800000 */
.L_x_0:
[----:B------:R-:W-:-:S00]  /*01a0*/  BRA `(.L_x_0) ;  /* 0xfffffffc00fc7947 */ /* 0x000fc0000383ffff */
[----:B------:R-:W-:-:S00]  /*01b0*/  NOP ;  /* 0x0000000000007918 */ /* 0x000fc00000000000 */
        /* <DEDUP_REMOVED lines=12> */
.L_x_1:


//--------------------- .nv.shared._ZN32_GLOBAL__N__0267a6f9_4_k_cu_main20shared_stride_kernelEPKfPfii --------------------------
	.section	.nv.shared._ZN32_GLOBAL__N__0267a6f9_4_k_cu_main20shared_stride_kernelEPKfPfii,"aw",@nobits
	.sectionflags	@""
	.align	16
	.zero		1024


//--------------------- .nv.shared.reserved.0     --------------------------
	.section	.nv.shared.reserved.0,"aw",@nobits
	.weak		__nv_reservedSMEM_offset_0_alias
	.size		__nv_reservedSMEM_offset_0_alias, 0, 64
	.other		__nv_reservedSMEM_offset_0_alias,@"STO_CUDA_RESERVED_SHARED STV_DEFAULT"
__nv_reservedSMEM_offset_0_alias:
	.zero		0
	.zero		64


//--------------------- .nv.constant0._ZN32_GLOBAL__N__0267a6f9_4_k_cu_main20shared_stride_kernelEPKfPfii --------------------------
	.section	.nv.constant0._ZN32_GLOBAL__N__0267a6f9_4_k_cu_main20shared_stride_kernelEPKfPfii,"a",@progbits
	.sectionflags	@""
	.align	4
.nv.constant0._ZN32_GLOBAL__N__0267a6f9_4_k_cu_main20shared_stride_kernelEPKfPfii:
	.zero		920


//--------------------- SYMBOLS --------------------------

	.type		.nv.reservedSmem.offset0,@object
	.size		.nv.reservedSmem.offset0,0x4
	.type		.nv.reservedSmem.cap,@object
	.size		.nv.reservedSmem.cap,0x4
